//
// Generated by NVIDIA NVVM Compiler
//
// Compiler Build ID: CL-36424714
// Cuda compilation tools, release 13.0, V13.0.88
// Based on NVVM 20.0.0
//

.version 9.0
.target sm_100
.address_size 64

	// .globl	_Z9mykernel1Py
// _ZZ9mykernel1PyE6shared_$_0 has been demoted
// _ZZ9mykernel2PyE6shared has been demoted
// _ZZ9mykernel3PyE6shared has been demoted
// _ZZ9mykernel4PyE6shared has been demoted
// _ZZ9mykernel5PyE6shared has been demoted

.visible .entry _Z9mykernel1Py(
	.param .u64 .ptr .align 1 _Z9mykernel1Py_param_0
)
{
	.reg .b32 	%f<3>;
	.reg .b64 	%rd<6>;
	// demoted variable
	.shared .align 4 .f32 _ZZ9mykernel1PyE6shared_$_0;
	ld.param.u64 	%rd3, [_Z9mykernel1Py_param_0];
	cvta.to.global.u64 	%rd4, %rd3;
	// begin inline asm
	mov.u64 	%rd1, %clock64;
	// end inline asm
	ld.shared.f32 	%f1, [_ZZ9mykernel1PyE6shared_$_0];
	add.f32 	%f2, %f1, 0f3F800000;
	st.shared.f32 	[_ZZ9mykernel1PyE6shared_$_0], %f2;
	// begin inline asm
	mov.u64 	%rd2, %clock64;
	// end inline asm
	sub.s64 	%rd5, %rd2, %rd1;
	st.global.u64 	[%rd4], %rd5;
	ret;

}
	// .globl	_Z9mykernel2Py
.visible .entry _Z9mykernel2Py(
	.param .u64 .ptr .align 1 _Z9mykernel2Py_param_0
)
{
	.reg .b32 	%r<5>;
	.reg .b32 	%f<3>;
	.reg .b64 	%rd<6>;
	// demoted variable
	.shared .align 4 .b8 _ZZ9mykernel2PyE6shared[4096];
	ld.param.u64 	%rd3, [_Z9mykernel2Py_param_0];
	cvta.to.global.u64 	%rd4, %rd3;
	// begin inline asm
	mov.u64 	%rd1, %clock64;
	// end inline asm
	mov.u32 	%r1, %tid.x;
	shl.b32 	%r2, %r1, 2;
	mov.u32 	%r3, _ZZ9mykernel2PyE6shared;
	add.s32 	%r4, %r3, %r2;
	ld.shared.f32 	%f1, [%r4];
	add.f32 	%f2, %f1, 0f3F800000;
	st.shared.f32 	[%r4], %f2;
	// begin inline asm
	mov.u64 	%rd2, %clock64;
	// end inline asm
	sub.s64 	%rd5, %rd2, %rd1;
	st.global.u64 	[%rd4], %rd5;
	ret;

}
	// .globl	_Z9mykernel3Py
.visible .entry _Z9mykernel3Py(
	.param .u64 .ptr .align 1 _Z9mykernel3Py_param_0
)
{
	.reg .b32 	%r<5>;
	.reg .b32 	%f<3>;
	.reg .b64 	%rd<6>;
	// demoted variable
	.shared .align 4 .b8 _ZZ9mykernel3PyE6shared[4096];
	ld.param.u64 	%rd3, [_Z9mykernel3Py_param_0];
	cvta.to.global.u64 	%rd4, %rd3;
	// begin inline asm
	mov.u64 	%rd1, %clock64;
	// end inline asm
	mov.u32 	%r1, %tid.x;
	shl.b32 	%r2, %r1, 4;
	mov.u32 	%r3, _ZZ9mykernel3PyE6shared;
	add.s32 	%r4, %r3, %r2;
	ld.shared.f32 	%f1, [%r4];
	add.f32 	%f2, %f1, 0f3F800000;
	st.shared.f32 	[%r4], %f2;
	// begin inline asm
	mov.u64 	%rd2, %clock64;
	// end inline asm
	sub.s64 	%rd5, %rd2, %rd1;
	st.global.u64 	[%rd4], %rd5;
	ret;

}
	// .globl	_Z9mykernel4Py
.visible .entry _Z9mykernel4Py(
	.param .u64 .ptr .align 1 _Z9mykernel4Py_param_0
)
{
	.reg .b32 	%r<5>;
	.reg .b32 	%f<3>;
	.reg .b64 	%rd<6>;
	// demoted variable
	.shared .align 4 .b8 _ZZ9mykernel4PyE6shared[4096];
	ld.param.u64 	%rd3, [_Z9mykernel4Py_param_0];
	cvta.to.global.u64 	%rd4, %rd3;
	// begin inline asm
	mov.u64 	%rd1, %clock64;
	// end inline asm
	mov.u32 	%r1, %tid.x;
	shl.b32 	%r2, %r1, 5;
	mov.u32 	%r3, _ZZ9mykernel4PyE6shared;
	add.s32 	%r4, %r3, %r2;
	ld.shared.f32 	%f1, [%r4];
	add.f32 	%f2, %f1, 0f3F800000;
	st.shared.f32 	[%r4], %f2;
	// begin inline asm
	mov.u64 	%rd2, %clock64;
	// end inline asm
	sub.s64 	%rd5, %rd2, %rd1;
	st.global.u64 	[%rd4], %rd5;
	ret;

}
	// .globl	_Z9mykernel5Py
.visible .entry _Z9mykernel5Py(
	.param .u64 .ptr .align 1 _Z9mykernel5Py_param_0
)
{
	.reg .b32 	%r<5>;
	.reg .b32 	%f<3>;
	.reg .b64 	%rd<6>;
	// demoted variable
	.shared .align 4 .b8 _ZZ9mykernel5PyE6shared[4096];
	ld.param.u64 	%rd3, [_Z9mykernel5Py_param_0];
	cvta.to.global.u64 	%rd4, %rd3;
	// begin inline asm
	mov.u64 	%rd1, %clock64;
	// end inline asm
	mov.u32 	%r1, %tid.x;
	shl.b32 	%r2, %r1, 7;
	mov.u32 	%r3, _ZZ9mykernel5PyE6shared;
	add.s32 	%r4, %r3, %r2;
	ld.shared.f32 	%f1, [%r4];
	add.f32 	%f2, %f1, 0f3F800000;
	st.shared.f32 	[%r4], %f2;
	// begin inline asm
	mov.u64 	%rd2, %clock64;
	// end inline asm
	sub.s64 	%rd5, %rd2, %rd1;
	st.global.u64 	[%rd4], %rd5;
	ret;

}


// ===== COMPILED SASS (sm_100) =====

	.target	sm_100

	.elftype	@"ET_EXEC"


//--------------------- .note.nv.tkinfo           --------------------------
	.section	.note.nv.tkinfo,"",@"SHT_NOTE"
	.sectionflags	@"SHF_NOTE_NV_TKINFO"
	.tkinfo
        /*0018*/ 	.word	0x00000002
        /*0030*/ 	.string	""
        /*0030*/ 	.string	"ptxas"
        /*0030*/ 	.string	"Cuda compilation tools, release 13.0, V13.0.88"
        /*0030*/ 	.string	"Build cuda_13.0.r13.0/compiler.36424714_0"
        /*0030*/ 	.string	"-arch sm_100 -m 64 "



//--------------------- .note.nv.cuinfo           --------------------------
	.section	.note.nv.cuinfo,"",@"SHT_NOTE"
	.sectionflags	@"SHF_NOTE_NV_CUINFO"
        /*0018*/ 	.short	0x0002
        /*001a*/ 	.short	0x0064
        /*001c*/ 	.short	0x0082
	.zero		2


//--------------------- .nv.info                  --------------------------
	.section	.nv.info,"",@"SHT_CUDA_INFO"
	.align	4


	//----- nvinfo : EIATTR_REGCOUNT
	.align		4
        /*0000*/ 	.byte	0x04, 0x2f
        /*0002*/ 	.short	(.L_1 - .L_0)
	.align		4
.L_0:
        /*0004*/ 	.word	index@(_Z9mykernel1Py)
        /*0008*/ 	.word	0x0000000a


	//----- nvinfo : EIATTR_FRAME_SIZE
	.align		4
.L_1:
        /*000c*/ 	.byte	0x04, 0x11
        /*000e*/ 	.short	(.L_3 - .L_2)
	.align		4
.L_2:
        /*0010*/ 	.word	index@(_Z9mykernel1Py)
        /*0014*/ 	.word	0x00000000


	//----- nvinfo : EIATTR_REGCOUNT
	.align		4
.L_3:
        /*0018*/ 	.byte	0x04, 0x2f
        /*001a*/ 	.short	(.L_5 - .L_4)
	.align		4
.L_4:
        /*001c*/ 	.word	index@(_Z9mykernel2Py)
        /*0020*/ 	.word	0x0000000a


	//----- nvinfo : EIATTR_FRAME_SIZE
	.align		4
.L_5:
        /*0024*/ 	.byte	0x04, 0x11
        /*0026*/ 	.short	(.L_7 - .L_6)
	.align		4
.L_6:
        /*0028*/ 	.word	index@(_Z9mykernel2Py)
        /*002c*/ 	.word	0x00000000


	//----- nvinfo : EIATTR_REGCOUNT
	.align		4
.L_7:
        /*0030*/ 	.byte	0x04, 0x2f
        /*0032*/ 	.short	(.L_9 - .L_8)
	.align		4
.L_8:
        /*0034*/ 	.word	index@(_Z9mykernel3Py)
        /*0038*/ 	.word	0x0000000a


	//----- nvinfo : EIATTR_FRAME_SIZE
	.align		4
.L_9:
        /*003c*/ 	.byte	0x04, 0x11
        /*003e*/ 	.short	(.L_11 - .L_10)
	.align		4
.L_10:
        /*0040*/ 	.word	index@(_Z9mykernel3Py)
        /*0044*/ 	.word	0x00000000


	//----- nvinfo : EIATTR_REGCOUNT
	.align		4
.L_11:
        /*0048*/ 	.byte	0x04, 0x2f
        /*004a*/ 	.short	(.L_13 - .L_12)
	.align		4
.L_12:
        /*004c*/ 	.word	index@(_Z9mykernel4Py)
        /*0050*/ 	.word	0x0000000a


	//----- nvinfo : EIATTR_FRAME_SIZE
	.align		4
.L_13:
        /*0054*/ 	.byte	0x04, 0x11
        /*0056*/ 	.short	(.L_15 - .L_14)
	.align		4
.L_14:
        /*0058*/ 	.word	index@(_Z9mykernel4Py)
        /*005c*/ 	.word	0x00000000


	//----- nvinfo : EIATTR_REGCOUNT
	.align		4
.L_15:
        /*0060*/ 	.byte	0x04, 0x2f
        /*0062*/ 	.short	(.L_17 - .L_16)
	.align		4
.L_16:
        /*0064*/ 	.word	index@(_Z9mykernel5Py)
        /*0068*/ 	.word	0x0000000a


	//----- nvinfo : EIATTR_FRAME_SIZE
	.align		4
.L_17:
        /*006c*/ 	.byte	0x04, 0x11
        /*006e*/ 	.short	(.L_19 - .L_18)
	.align		4
.L_18:
        /*0070*/ 	.word	index@(_Z9mykernel5Py)
        /*0074*/ 	.word	0x00000000


	//----- nvinfo : EIATTR_MIN_STACK_SIZE
	.align		4
.L_19:
        /*0078*/ 	.byte	0x04, 0x12
        /*007a*/ 	.short	(.L_21 - .L_20)
	.align		4
.L_20:
        /*007c*/ 	.word	index@(_Z9mykernel5Py)
        /*0080*/ 	.word	0x00000000


	//----- nvinfo : EIATTR_MIN_STACK_SIZE
	.align		4
.L_21:
        /*0084*/ 	.byte	0x04, 0x12
        /*0086*/ 	.short	(.L_23 - .L_22)
	.align		4
.L_22:
        /*0088*/ 	.word	index@(_Z9mykernel4Py)
        /*008c*/ 	.word	0x00000000


	//----- nvinfo : EIATTR_MIN_STACK_SIZE
	.align		4
.L_23:
        /*0090*/ 	.byte	0x04, 0x12
        /*0092*/ 	.short	(.L_25 - .L_24)
	.align		4
.L_24:
        /*0094*/ 	.word	index@(_Z9mykernel3Py)
        /*0098*/ 	.word	0x00000000


	//----- nvinfo : EIATTR_MIN_STACK_SIZE
	.align		4
.L_25:
        /*009c*/ 	.byte	0x04, 0x12
        /*009e*/ 	.short	(.L_27 - .L_26)
	.align		4
.L_26:
        /*00a0*/ 	.word	index@(_Z9mykernel2Py)
        /*00a4*/ 	.word	0x00000000


	//----- nvinfo : EIATTR_MIN_STACK_SIZE
	.align		4
.L_27:
        /*00a8*/ 	.byte	0x04, 0x12
        /*00aa*/ 	.short	(.L_29 - .L_28)
	.align		4
.L_28:
        /*00ac*/ 	.word	index@(_Z9mykernel1Py)
        /*00b0*/ 	.word	0x00000000
.L_29:


//--------------------- .nv.compat                --------------------------
	.section	.nv.compat,"",@"SHT_CUDA_COMPAT_INFO"
	.align	4
        /*0000*/ 	.byte	0x02, 0x09, 0x00, 0x00, 0x02, 0x02, 0x01, 0x00, 0x02, 0x05, 0x05, 0x00, 0x03, 0x07, 0x01, 0x01
        /*0010*/ 	.byte	0x02, 0x03, 0x00, 0x00, 0x02, 0x06, 0x01, 0x00, 0x04, 0x0b, 0x08, 0x00, 0x09, 0x00, 0x00, 0x00
        /*0020*/ 	.byte	0x00, 0x00, 0x00, 0x00


//--------------------- .nv.info._Z9mykernel5Py   --------------------------
	.section	.nv.info._Z9mykernel5Py,"",@"SHT_CUDA_INFO"
	.sectionflags	@""
	.align	4


	//----- nvinfo : EIATTR_CUDA_API_VERSION
	.align		4
        /*0000*/ 	.byte	0x04, 0x37
        /*0002*/ 	.short	(.L_31 - .L_30)
.L_30:
        /*0004*/ 	.word	0x00000082


	//----- nvinfo : EIATTR_KPARAM_INFO
	.align		4
.L_31:
        /*0008*/ 	.byte	0x04, 0x17
        /*000a*/ 	.short	(.L_33 - .L_32)
.L_32:
        /*000c*/ 	.word	0x00000000
        /*0010*/ 	.short	0x0000
        /*0012*/ 	.short	0x0000
        /*0014*/ 	.byte	0x00, 0xf5, 0x21, 0x00


	//----- nvinfo : EIATTR_SPARSE_MMA_MASK
	.align		4
.L_33:
        /*0018*/ 	.byte	0x03, 0x50
        /*001a*/ 	.short	0x0000


	//----- nvinfo : EIATTR_MAXREG_COUNT
	.align		4
        /*001c*/ 	.byte	0x03, 0x1b
        /*001e*/ 	.short	0x00ff


	//----- nvinfo : EIATTR_MERCURY_ISA_VERSION
	.align		4
        /*0020*/ 	.byte	0x03, 0x5f
        /*0022*/ 	.short	0x0101


	//----- nvinfo : EIATTR_VRC_CTA_INIT_COUNT
	.align		4
        /*0024*/ 	.byte	0x02, 0x4a
	.zero		1
	.zero		1


	//----- nvinfo : EIATTR_EXIT_INSTR_OFFSETS
	.align		4
        /*0028*/ 	.byte	0x04, 0x1c
        /*002a*/ 	.short	(.L_35 - .L_34)


	//   ....[0]....
.L_34:
        /*002c*/ 	.word	0x00000110


	//----- nvinfo : EIATTR_CBANK_PARAM_SIZE
	.align		4
.L_35:
        /*0030*/ 	.byte	0x03, 0x19
        /*0032*/ 	.short	0x0008


	//----- nvinfo : EIATTR_PARAM_CBANK
	.align		4
        /*0034*/ 	.byte	0x04, 0x0a
        /*0036*/ 	.short	(.L_37 - .L_36)
	.align		4
.L_36:
        /*0038*/ 	.word	index@(.nv.constant0._Z9mykernel5Py)
        /*003c*/ 	.short	0x0380
        /*003e*/ 	.short	0x0008


	//----- nvinfo : EIATTR_SW_WAR
	.align		4
.L_37:
        /*0040*/ 	.byte	0x04, 0x36
        /*0042*/ 	.short	(.L_39 - .L_38)
.L_38:
        /*0044*/ 	.word	0x00000008
.L_39:


//--------------------- .nv.info._Z9mykernel4Py   --------------------------
	.section	.nv.info._Z9mykernel4Py,"",@"SHT_CUDA_INFO"
	.sectionflags	@""
	.align	4


	//----- nvinfo : EIATTR_CUDA_API_VERSION
	.align		4
        /*0000*/ 	.byte	0x04, 0x37
        /*0002*/ 	.short	(.L_41 - .L_40)
.L_40:
        /*0004*/ 	.word	0x00000082


	//----- nvinfo : EIATTR_KPARAM_INFO
	.align		4
.L_41:
        /*0008*/ 	.byte	0x04, 0x17
        /*000a*/ 	.short	(.L_43 - .L_42)
.L_42:
        /*000c*/ 	.word	0x00000000
        /*0010*/ 	.short	0x0000
        /*0012*/ 	.short	0x0000
        /*0014*/ 	.byte	0x00, 0xf5, 0x21, 0x00


	//----- nvinfo : EIATTR_SPARSE_MMA_MASK
	.align		4
.L_43:
        /*0018*/ 	.byte	0x03, 0x50
        /*001a*/ 	.short	0x0000


	//----- nvinfo : EIATTR_MAXREG_COUNT
	.align		4
        /*001c*/ 	.byte	0x03, 0x1b
        /*001e*/ 	.short	0x00ff


	//----- nvinfo : EIATTR_MERCURY_ISA_VERSION
	.align		4
        /*0020*/ 	.byte	0x03, 0x5f
        /*0022*/ 	.short	0x0101


	//----- nvinfo : EIATTR_VRC_CTA_INIT_COUNT
	.align		4
        /*0024*/ 	.byte	0x02, 0x4a
	.zero		1
	.zero		1


	//----- nvinfo : EIATTR_EXIT_INSTR_OFFSETS
	.align		4
        /*0028*/ 	.byte	0x04, 0x1c
        /*002a*/ 	.short	(.L_45 - .L_44)


	//   ....[0]....
.L_44:
        /*002c*/ 	.word	0x00000110


	//----- nvinfo : EIATTR_CBANK_PARAM_SIZE
	.align		4
.L_45:
        /*0030*/ 	.byte	0x03, 0x19
        /*0032*/ 	.short	0x0008


	//----- nvinfo : EIATTR_PARAM_CBANK
	.align		4
        /*0034*/ 	.byte	0x04, 0x0a
        /*0036*/ 	.short	(.L_47 - .L_46)
	.align		4
.L_46:
        /*0038*/ 	.word	index@(.nv.constant0._Z9mykernel4Py)
        /*003c*/ 	.short	0x0380
        /*003e*/ 	.short	0x0008


	//----- nvinfo : EIATTR_SW_WAR
	.align		4
.L_47:
        /*0040*/ 	.byte	0x04, 0x36
        /*0042*/ 	.short	(.L_49 - .L_48)
.L_48:
        /*0044*/ 	.word	0x00000008
.L_49:


//--------------------- .nv.info._Z9mykernel3Py   --------------------------
	.section	.nv.info._Z9mykernel3Py,"",@"SHT_CUDA_INFO"
	.sectionflags	@""
	.align	4


	//----- nvinfo : EIATTR_CUDA_API_VERSION
	.align		4
        /*0000*/ 	.byte	0x04, 0x37
        /*0002*/ 	.short	(.L_51 - .L_50)
.L_50:
        /*0004*/ 	.word	0x00000082


	//----- nvinfo : EIATTR_KPARAM_INFO
	.align		4
.L_51:
        /*0008*/ 	.byte	0x04, 0x17
        /*000a*/ 	.short	(.L_53 - .L_52)
.L_52:
        /*000c*/ 	.word	0x00000000
        /*0010*/ 	.short	0x0000
        /*0012*/ 	.short	0x0000
        /*0014*/ 	.byte	0x00, 0xf5, 0x21, 0x00


	//----- nvinfo : EIATTR_SPARSE_MMA_MASK
	.align		4
.L_53:
        /*0018*/ 	.byte	0x03, 0x50
        /*001a*/ 	.short	0x0000


	//----- nvinfo : EIATTR_MAXREG_COUNT
	.align		4
        /*001c*/ 	.byte	0x03, 0x1b
        /*001e*/ 	.short	0x00ff


	//----- nvinfo : EIATTR_MERCURY_ISA_VERSION
	.align		4
        /*0020*/ 	.byte	0x03, 0x5f
        /*0022*/ 	.short	0x0101


	//----- nvinfo : EIATTR_VRC_CTA_INIT_COUNT
	.align		4
        /*0024*/ 	.byte	0x02, 0x4a
	.zero		1
	.zero		1


	//----- nvinfo : EIATTR_EXIT_INSTR_OFFSETS
	.align		4
        /*0028*/ 	.byte	0x04, 0x1c
        /*002a*/ 	.short	(.L_55 - .L_54)


	//   ....[0]....
.L_54:
        /*002c*/ 	.word	0x00000110


	//----- nvinfo : EIATTR_CBANK_PARAM_SIZE
	.align		4
.L_55:
        /*0030*/ 	.byte	0x03, 0x19
        /*0032*/ 	.short	0x0008


	//----- nvinfo : EIATTR_PARAM_CBANK
	.align		4
        /*0034*/ 	.byte	0x04, 0x0a
        /*0036*/ 	.short	(.L_57 - .L_56)
	.align		4
.L_56:
        /*0038*/ 	.word	index@(.nv.constant0._Z9mykernel3Py)
        /*003c*/ 	.short	0x0380
        /*003e*/ 	.short	0x0008


	//----- nvinfo : EIATTR_SW_WAR
	.align		4
.L_57:
        /*0040*/ 	.byte	0x04, 0x36
        /*0042*/ 	.short	(.L_59 - .L_58)
.L_58:
        /*0044*/ 	.word	0x00000008
.L_59:


//--------------------- .nv.info._Z9mykernel2Py   --------------------------
	.section	.nv.info._Z9mykernel2Py,"",@"SHT_CUDA_INFO"
	.sectionflags	@""
	.align	4


	//----- nvinfo : EIATTR_CUDA_API_VERSION
	.align		4
        /*0000*/ 	.byte	0x04, 0x37
        /*0002*/ 	.short	(.L_61 - .L_60)
.L_60:
        /*0004*/ 	.word	0x00000082


	//----- nvinfo : EIATTR_KPARAM_INFO
	.align		4
.L_61:
        /*0008*/ 	.byte	0x04, 0x17
        /*000a*/ 	.short	(.L_63 - .L_62)
.L_62:
        /*000c*/ 	.word	0x00000000
        /*0010*/ 	.short	0x0000
        /*0012*/ 	.short	0x0000
        /*0014*/ 	.byte	0x00, 0xf5, 0x21, 0x00


	//----- nvinfo : EIATTR_SPARSE_MMA_MASK
	.align		4
.L_63:
        /*0018*/ 	.byte	0x03, 0x50
        /*001a*/ 	.short	0x0000


	//----- nvinfo : EIATTR_MAXREG_COUNT
	.align		4
        /*001c*/ 	.byte	0x03, 0x1b
        /*001e*/ 	.short	0x00ff


	//----- nvinfo : EIATTR_MERCURY_ISA_VERSION
	.align		4
        /*0020*/ 	.byte	0x03, 0x5f
        /*0022*/ 	.short	0x0101


	//----- nvinfo : EIATTR_VRC_CTA_INIT_COUNT
	.align		4
        /*0024*/ 	.byte	0x02, 0x4a
	.zero		1
	.zero		1


	//----- nvinfo : EIATTR_EXIT_INSTR_OFFSETS
	.align		4
        /*0028*/ 	.byte	0x04, 0x1c
        /*002a*/ 	.short	(.L_65 - .L_64)


	//   ....[0]....
.L_64:
        /*002c*/ 	.word	0x00000110


	//----- nvinfo : EIATTR_CBANK_PARAM_SIZE
	.align		4
.L_65:
        /*0030*/ 	.byte	0x03, 0x19
        /*0032*/ 	.short	0x0008


	//----- nvinfo : EIATTR_PARAM_CBANK
	.align		4
        /*0034*/ 	.byte	0x04, 0x0a
        /*0036*/ 	.short	(.L_67 - .L_66)
	.align		4
.L_66:
        /*0038*/ 	.word	index@(.nv.constant0._Z9mykernel2Py)
        /*003c*/ 	.short	0x0380
        /*003e*/ 	.short	0x0008


	//----- nvinfo : EIATTR_SW_WAR
	.align		4
.L_67:
        /*0040*/ 	.byte	0x04, 0x36
        /*0042*/ 	.short	(.L_69 - .L_68)
.L_68:
        /*0044*/ 	.word	0x00000008
.L_69:


//--------------------- .nv.info._Z9mykernel1Py   --------------------------
	.section	.nv.info._Z9mykernel1Py,"",@"SHT_CUDA_INFO"
	.sectionflags	@""
	.align	4


	//----- nvinfo : EIATTR_CUDA_API_VERSION
	.align		4
        /*0000*/ 	.byte	0x04, 0x37
        /*0002*/ 	.short	(.L_71 - .L_70)
.L_70:
        /*0004*/ 	.word	0x00000082


	//----- nvinfo : EIATTR_KPARAM_INFO
	.align		4
.L_71:
        /*0008*/ 	.byte	0x04, 0x17
        /*000a*/ 	.short	(.L_73 - .L_72)
.L_72:
        /*000c*/ 	.word	0x00000000
        /*0010*/ 	.short	0x0000
        /*0012*/ 	.short	0x0000
        /*0014*/ 	.byte	0x00, 0xf5, 0x21, 0x00


	//----- nvinfo : EIATTR_SPARSE_MMA_MASK
	.align		4
.L_73:
        /*0018*/ 	.byte	0x03, 0x50
        /*001a*/ 	.short	0x0000


	//----- nvinfo : EIATTR_MAXREG_COUNT
	.align		4
        /*001c*/ 	.byte	0x03, 0x1b
        /*001e*/ 	.short	0x00ff


	//----- nvinfo : EIATTR_MERCURY_ISA_VERSION
	.align		4
        /*0020*/ 	.byte	0x03, 0x5f
        /*0022*/ 	.short	0x0101


	//----- nvinfo : EIATTR_VRC_CTA_INIT_COUNT
	.align		4
        /*0024*/ 	.byte	0x02, 0x4a
	.zero		1
	.zero		1


	//----- nvinfo : EIATTR_EXIT_INSTR_OFFSETS
	.align		4
        /*0028*/ 	.byte	0x04, 0x1c
        /*002a*/ 	.short	(.L_75 - .L_74)


	//   ....[0]....
.L_74:
        /*002c*/ 	.word	0x000000f0


	//----- nvinfo : EIATTR_CBANK_PARAM_SIZE
	.align		4
.L_75:
        /*0030*/ 	.byte	0x03, 0x19
        /*0032*/ 	.short	0x0008


	//----- nvinfo : EIATTR_PARAM_CBANK
	.align		4
        /*0034*/ 	.byte	0x04, 0x0a
        /*0036*/ 	.short	(.L_77 - .L_76)
	.align		4
.L_76:
        /*0038*/ 	.word	index@(.nv.constant0._Z9mykernel1Py)
        /*003c*/ 	.short	0x0380
        /*003e*/ 	.short	0x0008


	//----- nvinfo : EIATTR_SW_WAR
	.align		4
.L_77:
        /*0040*/ 	.byte	0x04, 0x36
        /*0042*/ 	.short	(.L_79 - .L_78)
.L_78:
        /*0044*/ 	.word	0x00000008
.L_79:


//--------------------- .nv.callgraph             --------------------------
	.section	.nv.callgraph,"",@"SHT_CUDA_CALLGRAPH"
	.align	4
	.sectionentsize	8
	.align		4
        /*0000*/ 	.word	0x00000000
	.align		4
        /*0004*/ 	.word	0xffffffff
	.align		4
        /*0008*/ 	.word	0x00000000
	.align		4
        /*000c*/ 	.word	0xfffffffe
	.align		4
        /*0010*/ 	.word	0x00000000
	.align		4
        /*0014*/ 	.word	0xfffffffd
	.align		4
        /*0018*/ 	.word	0x00000000
	.align		4
        /*001c*/ 	.word	0xfffffffc


//--------------------- .text._Z9mykernel5Py      --------------------------
	.section	.text._Z9mykernel5Py,"ax",@progbits
	.align	128
        .global         _Z9mykernel5Py
        .type           _Z9mykernel5Py,@function
        .size           _Z9mykernel5Py,(.L_x_5 - _Z9mykernel5Py)
        .other          _Z9mykernel5Py,@"STO_CUDA_ENTRY STV_DEFAULT"
_Z9mykernel5Py:
.text._Z9mykernel5Py:
[----:B------:R-:W-:Y:S01]  /*0000*/  LDC R1, c[0x0][0x37c] ;  /* 0x0000df00ff017b82 */ /* 0x000fe20000000800 */
[----:B------:R-:W0:Y:S01]  /*0010*/  LDCU.64 UR6, c[0x0][0x358] ;  /* 0x00006b00ff0677ac */ /* 0x000e220008000a00 */
[----:B------:R-:W-:Y:S01]  /*0020*/  NOP ;  /* 0x0000000000007918 */ /* 0x000fe20000000000 */
[----:B------:R-:W-:Y:S01]  /*0030*/  CS2R R4, SR_CLOCKLO ;  /* 0x0000000000047805 */ /* 0x000fe20000015000 */
[----:B------:R-:W1:Y:S04]  /*0040*/  S2R R0, SR_TID.X ;  /* 0x0000000000007919 */ /* 0x000e680000002100 */
[----:B------:R-:W2:Y:S01]  /*0050*/  S2UR UR5, SR_CgaCtaId ;  /* 0x00000000000579c3 */ /* 0x000ea20000008800 */
[----:B------:R-:W-:Y:S02]  /*0060*/  UMOV UR4, 0x400 ;  /* 0x0000040000047882 */ /* 0x000fe40000000000 */
[----:B--2---:R-:W-:-:S06]  /*0070*/  ULEA UR4, UR5, UR4, 0x18 ;  /* 0x0000000405047291 */ /* 0x004fcc000f8ec0ff */
[----:B-1----:R-:W-:-:S05]  /*0080*/  LEA R0, R0, UR4, 0x7 ;  /* 0x0000000400007c11 */ /* 0x002fca000f8e38ff */
[----:B------:R-:W1:Y:S02]  /*0090*/  LDS R2, [R0] ;  /* 0x0000000000027984 */ /* 0x000e640000000800 */
[----:B-1----:R-:W-:-:S05]  /*00a0*/  FADD R3, R2, 1 ;  /* 0x3f80000002037421 */ /* 0x002fca0000000000 */
[----:B------:R1:W-:Y:S01]  /*00b0*/  STS [R0], R3 ;  /* 0x0000000300007388 */ /* 0x0003e20000000800 */
[----:B------:R-:W-:Y:S01]  /*00c0*/  CS2R R6, SR_CLOCKLO ;  /* 0x0000000000067805 */ /* 0x000fe20000015000 */
[----:B-1----:R-:W0:Y:S05]  /*00d0*/  LDC.64 R2, c[0x0][0x380] ;  /* 0x0000e000ff027b82 */ /* 0x002e2a0000000a00 */
[----:B------:R-:W-:-:S05]  /*00e0*/  IADD3 R4, P0, PT, -R4, R6, RZ ;  /* 0x0000000604047210 */ /* 0x000fca0007f1e1ff */
[----:B------:R-:W-:-:S05]  /*00f0*/  IMAD.X R5, R7, 0x1, ~R5, P0 ;  /* 0x0000000107057824 */ /* 0x000fca00000e0e05 */
[----:B0-----:R-:W-:Y:S01]  /*0100*/  STG.E.64 desc[UR6][R2.64], R4 ;  /* 0x0000000402007986 */ /* 0x001fe2000c101b06 */
[----:B------:R-:W-:Y:S05]  /*0110*/  EXIT ;  /* 0x000000000000794d */ /* 0x000fea0003800000 */
.L_x_0:
[----:B------:R-:W-:-:S00]  /*0120*/  BRA `(.L_x_0) ;  /* 0xfffffffc00fc7947 */ /* 0x000fc0000383ffff */
[----:B------:R-:W-:-:S00]  /*0130*/  NOP ;  /* 0x0000000000007918 */ /* 0x000fc00000000000 */
        /* <DEDUP_REMOVED lines=12> */
.L_x_5:


//--------------------- .text._Z9mykernel4Py      --------------------------
	.section	.text._Z9mykernel4Py,"ax",@progbits
	.align	128
        .global         _Z9mykernel4Py
        .type           _Z9mykernel4Py,@function
        .size           _Z9mykernel4Py,(.L_x_6 - _Z9mykernel4Py)
        .other          _Z9mykernel4Py,@"STO_CUDA_ENTRY STV_DEFAULT"
_Z9mykernel4Py:
.text._Z9mykernel4Py:
        /* <DEDUP_REMOVED lines=18> */
.L_x_1:
        /* <DEDUP_REMOVED lines=14> */
.L_x_6:


//--------------------- .text._Z9mykernel3Py      --------------------------
	.section	.text._Z9mykernel3Py,"ax",@progbits
	.align	128
        .global         _Z9mykernel3Py
        .type           _Z9mykernel3Py,@function
        .size           _Z9mykernel3Py,(.L_x_7 - _Z9mykernel3Py)
        .other          _Z9mykernel3Py,@"STO_CUDA_ENTRY STV_DEFAULT"
_Z9mykernel3Py:
.text._Z9mykernel3Py:
        /* <DEDUP_REMOVED lines=18> */
.L_x_2:
        /* <DEDUP_REMOVED lines=14> */
.L_x_7:


//--------------------- .text._Z9mykernel2Py      --------------------------
	.section	.text._Z9mykernel2Py,"ax",@progbits
	.align	128
        .global         _Z9mykernel2Py
        .type           _Z9mykernel2Py,@function
        .size           _Z9mykernel2Py,(.L_x_8 - _Z9mykernel2Py)
        .other          _Z9mykernel2Py,@"STO_CUDA_ENTRY STV_DEFAULT"
_Z9mykernel2Py:
.text._Z9mykernel2Py:
        /* <DEDUP_REMOVED lines=18> */
.L_x_3:
        /* <DEDUP_REMOVED lines=14> */
.L_x_8:


//--------------------- .text._Z9mykernel1Py      --------------------------
	.section	.text._Z9mykernel1Py,"ax",@progbits
	.align	128
        .global         _Z9mykernel1Py
        .type           _Z9mykernel1Py,@function
        .size           _Z9mykernel1Py,(.L_x_9 - _Z9mykernel1Py)
        .other          _Z9mykernel1Py,@"STO_CUDA_ENTRY STV_DEFAULT"
_Z9mykernel1Py:
.text._Z9mykernel1Py:
[----:B------:R-:W-:Y:S01]  /*0000*/  LDC R1, c[0x0][0x37c] ;  /* 0x0000df00ff017b82 */ /* 0x000fe20000000800 */
[----:B------:R-:W0:Y:S01]  /*0010*/  LDCU.64 UR6, c[0x0][0x358] ;  /* 0x00006b00ff0677ac */ /* 0x000e220008000a00 */
[----:B------:R-:W-:Y:S01]  /*0020*/  NOP ;  /* 0x0000000000007918 */ /* 0x000fe20000000000 */
[----:B------:R-:W-:-:S05]  /*0030*/  CS2R R4, SR_CLOCKLO ;  /* 0x0000000000047805 */ /* 0x000fca0000015000 */
[----:B------:R-:W1:Y:S01]  /*0040*/  S2UR UR5, SR_CgaCtaId ;  /* 0x00000000000579c3 */ /* 0x000e620000008800 */
[----:B------:R-:W-:Y:S02]  /*0050*/  UMOV UR4, 0x400 ;  /* 0x0000040000047882 */ /* 0x000fe40000000000 */
[----:B-1----:R-:W-:-:S09]  /*0060*/  ULEA UR4, UR5, UR4, 0x18 ;  /* 0x0000000405047291 */ /* 0x002fd2000f8ec0ff */
[----:B------:R-:W1:Y:S02]  /*0070*/  LDS R0, [UR4] ;  /* 0x00000004ff007984 */ /* 0x000e640008000800 */
[----:B-1----:R-:W-:-:S05]  /*0080*/  FADD R0, R0, 1 ;  /* 0x3f80000000007421 */ /* 0x002fca0000000000 */
[----:B------:R-:W-:Y:S01]  /*0090*/  STS [UR4], R0 ;  /* 0x00000000ff007988 */ /* 0x000fe20008000804 */
[----:B------:R-:W-:Y:S01]  /*00a0*/  CS2R R6, SR_CLOCKLO ;  /* 0x0000000000067805 */ /* 0x000fe20000015000 */
[----:B------:R-:W0:Y:S05]  /*00b0*/  LDC.64 R2, c[0x0][0x380] ;  /* 0x0000e000ff027b82 */ /* 0x000e2a0000000a00 */
[----:B------:R-:W-:-:S05]  /*00c0*/  IADD3 R4, P0, PT, -R4, R6, RZ ;  /* 0x0000000604047210 */ /* 0x000fca0007f1e1ff */
[----:B------:R-:W-:-:S05]  /*00d0*/  IMAD.X R5, R7, 0x1, ~R5, P0 ;  /* 0x0000000107057824 */ /* 0x000fca00000e0e05 */
[----:B0-----:R-:W-:Y:S01]  /*00e0*/  STG.E.64 desc[UR6][R2.64], R4 ;  /* 0x0000000402007986 */ /* 0x001fe2000c101b06 */
[----:B------:R-:W-:Y:S05]  /*00f0*/  EXIT ;  /* 0x000000000000794d */ /* 0x000fea0003800000 */
.L_x_4:
        /* <DEDUP_REMOVED lines=16> */
.L_x_9:


//--------------------- .nv.shared._Z9mykernel5Py --------------------------
	.section	.nv.shared._Z9mykernel5Py,"aw",@nobits
	.sectionflags	@""
	.align	4
.nv.shared._Z9mykernel5Py:
	.zero		5120


//--------------------- .nv.shared.reserved.0     --------------------------
	.section	.nv.shared.reserved.0,"aw",@nobits
	.weak		__nv_reservedSMEM_offset_0_alias
	.size		__nv_reservedSMEM_offset_0_alias, 0, 64
	.other		__nv_reservedSMEM_offset_0_alias,@"STO_CUDA_RESERVED_SHARED STV_DEFAULT"
__nv_reservedSMEM_offset_0_alias:
	.zero		0
	.zero		64


//--------------------- .nv.shared._Z9mykernel4Py --------------------------
	.section	.nv.shared._Z9mykernel4Py,"aw",@nobits
	.sectionflags	@""
	.align	4
.nv.shared._Z9mykernel4Py:
	.zero		5120


//--------------------- .nv.shared._Z9mykernel3Py --------------------------
	.section	.nv.shared._Z9mykernel3Py,"aw",@nobits
	.sectionflags	@""
	.align	4
.nv.shared._Z9mykernel3Py:
	.zero		5120


//--------------------- .nv.shared._Z9mykernel2Py --------------------------
	.section	.nv.shared._Z9mykernel2Py,"aw",@nobits
	.sectionflags	@""
	.align	4
.nv.shared._Z9mykernel2Py:
	.zero		5120


//--------------------- .nv.shared._Z9mykernel1Py --------------------------
	.section	.nv.shared._Z9mykernel1Py,"aw",@nobits
	.sectionflags	@""
	.align	4
.nv.shared._Z9mykernel1Py:
	.zero		1028


//--------------------- .nv.constant0._Z9mykernel5Py --------------------------
	.section	.nv.constant0._Z9mykernel5Py,"a",@progbits
	.sectionflags	@""
	.align	4
.nv.constant0._Z9mykernel5Py:
	.zero		904


//--------------------- .nv.constant0._Z9mykernel4Py --------------------------
	.section	.nv.constant0._Z9mykernel4Py,"a",@progbits
	.sectionflags	@""
	.align	4
.nv.constant0._Z9mykernel4Py:
	.zero		904


//--------------------- .nv.constant0._Z9mykernel3Py --------------------------
	.section	.nv.constant0._Z9mykernel3Py,"a",@progbits
	.sectionflags	@""
	.align	4
.nv.constant0._Z9mykernel3Py:
	.zero		904


//--------------------- .nv.constant0._Z9mykernel2Py --------------------------
	.section	.nv.constant0._Z9mykernel2Py,"a",@progbits
	.sectionflags	@""
	.align	4
.nv.constant0._Z9mykernel2Py:
	.zero		904


//--------------------- .nv.constant0._Z9mykernel1Py --------------------------
	.section	.nv.constant0._Z9mykernel1Py,"a",@progbits
	.sectionflags	@""
	.align	4
.nv.constant0._Z9mykernel1Py:
	.zero		904


//--------------------- SYMBOLS --------------------------

	.type		.nv.reservedSmem.offset0,@object
	.size		.nv.reservedSmem.offset0,0x4
	.type		.nv.reservedSmem.cap,@object
	.size		.nv.reservedSmem.cap,0x4
